//
// Generated by NVIDIA NVVM Compiler
//
// Compiler Build ID: CL-36424714
// Cuda compilation tools, release 13.0, V13.0.88
// Based on NVVM 20.0.0
//

.version 9.0
.target sm_100
.address_size 64

	// .globl	_Z16multi_dim_kernelv
.extern .func  (.param .b32 func_retval0) vprintf
(
	.param .b64 vprintf_param_0,
	.param .b64 vprintf_param_1
)
;
.global .align 1 .b8 $str[33] = {84, 104, 101, 32, 118, 97, 108, 117, 101, 32, 105, 115, 32, 37, 100, 32, 37, 100, 32, 37, 100, 44, 32, 37, 100, 32, 37, 100, 32, 37, 100, 10};

.visible .entry _Z16multi_dim_kernelv()
{
	.local .align 8 .b8 	__local_depot0[24];
	.reg .b64 	%SP;
	.reg .b64 	%SPL;
	.reg .pred 	%p<2>;
	.reg .b32 	%r<14>;
	.reg .b64 	%rd<5>;

	mov.u64 	%SPL, __local_depot0;
	cvta.local.u64 	%SP, %SPL;
	mov.u32 	%r1, %tid.x;
	mov.u32 	%r2, %tid.y;
	or.b32  	%r3, %r1, %r2;
	mov.u32 	%r4, %tid.z;
	or.b32  	%r5, %r3, %r4;
	setp.ne.s32 	%p1, %r5, 0;
	@%p1 bra 	$L__BB0_2;
	add.u64 	%rd1, %SP, 0;
	add.u64 	%rd2, %SPL, 0;
	mov.u32 	%r6, %nctaid.x;
	mov.u32 	%r7, %nctaid.y;
	mov.u32 	%r8, %nctaid.z;
	mov.u32 	%r9, %ntid.x;
	mov.u32 	%r10, %ntid.y;
	mov.u32 	%r11, %ntid.z;
	st.local.v2.u32 	[%rd2], {%r6, %r7};
	st.local.v2.u32 	[%rd2+8], {%r8, %r9};
	st.local.v2.u32 	[%rd2+16], {%r10, %r11};
	mov.u64 	%rd3, $str;
	cvta.global.u64 	%rd4, %rd3;
	{ // callseq 0, 0
	.param .b64 param0;
	st.param.b64 	[param0], %rd4;
	.param .b64 param1;
	st.param.b64 	[param1], %rd1;
	.param .b32 retval0;
	call.uni (retval0), 
	vprintf, 
	(
	param0, 
	param1
	);
	ld.param.b32 	%r12, [retval0];
	} // callseq 0
$L__BB0_2:
	ret;

}


// ===== COMPILED SASS (sm_100) =====

	.target	sm_100

	.elftype	@"ET_EXEC"


//--------------------- .note.nv.tkinfo           --------------------------
	.section	.note.nv.tkinfo,"",@"SHT_NOTE"
	.sectionflags	@"SHF_NOTE_NV_TKINFO"
	.tkinfo
        /*0018*/ 	.word	0x00000002
        /*0030*/ 	.string	""
        /*0030*/ 	.string	"ptxas"
        /*0030*/ 	.string	"Cuda compilation tools, release 13.0, V13.0.88"
        /*0030*/ 	.string	"Build cuda_13.0.r13.0/compiler.36424714_0"
        /*0030*/ 	.string	"-arch sm_100 -m 64 "



//--------------------- .note.nv.cuinfo           --------------------------
	.section	.note.nv.cuinfo,"",@"SHT_NOTE"
	.sectionflags	@"SHF_NOTE_NV_CUINFO"
        /*0018*/ 	.short	0x0002
        /*001a*/ 	.short	0x0064
        /*001c*/ 	.short	0x0082
	.zero		2


//--------------------- .nv.info                  --------------------------
	.section	.nv.info,"",@"SHT_CUDA_INFO"
	.align	4


	//----- nvinfo : EIATTR_REGCOUNT
	.align		4
        /*0000*/ 	.byte	0x04, 0x2f
        /*0002*/ 	.short	(.L_2 - .L_1)
	.align		4
.L_1:
        /*0004*/ 	.word	index@(_Z16multi_dim_kernelv)
        /*0008*/ 	.word	0x00000018


	//----- nvinfo : EIATTR_FRAME_SIZE
	.align		4
.L_2:
        /*000c*/ 	.byte	0x04, 0x11
        /*000e*/ 	.short	(.L_4 - .L_3)
	.align		4
.L_3:
        /*0010*/ 	.word	index@(_Z16multi_dim_kernelv)
        /*0014*/ 	.word	0x00000018


	//----- nvinfo : EIATTR_MIN_STACK_SIZE
	.align		4
.L_4:
        /*0018*/ 	.byte	0x04, 0x12
        /*001a*/ 	.short	(.L_6 - .L_5)
	.align		4
.L_5:
        /*001c*/ 	.word	index@(_Z16multi_dim_kernelv)
        /*0020*/ 	.word	0x00000018
.L_6:


//--------------------- .nv.compat                --------------------------
	.section	.nv.compat,"",@"SHT_CUDA_COMPAT_INFO"
	.align	4
        /*0000*/ 	.byte	0x02, 0x09, 0x00, 0x00, 0x02, 0x02, 0x01, 0x00, 0x02, 0x05, 0x05, 0x00, 0x03, 0x07, 0x01, 0x01
        /*0010*/ 	.byte	0x02, 0x03, 0x00, 0x00, 0x02, 0x06, 0x01, 0x00, 0x04, 0x0b, 0x08, 0x00, 0x09, 0x00, 0x00, 0x00
        /*0020*/ 	.byte	0x00, 0x00, 0x00, 0x00


//--------------------- .nv.info._Z16multi_dim_kernelv --------------------------
	.section	.nv.info._Z16multi_dim_kernelv,"",@"SHT_CUDA_INFO"
	.sectionflags	@""
	.align	4


	//----- nvinfo : EIATTR_CUDA_API_VERSION
	.align		4
        /*0000*/ 	.byte	0x04, 0x37
        /*0002*/ 	.short	(.L_8 - .L_7)
.L_7:
        /*0004*/ 	.word	0x00000082


	//----- nvinfo : EIATTR_SPARSE_MMA_MASK
	.align		4
.L_8:
        /*0008*/ 	.byte	0x03, 0x50
        /*000a*/ 	.short	0x0000


	//----- nvinfo : EIATTR_MAXREG_COUNT
	.align		4
        /*000c*/ 	.byte	0x03, 0x1b
        /*000e*/ 	.short	0x00ff


	//----- nvinfo : EIATTR_EXTERNS
	.align		4
        /*0010*/ 	.byte	0x04, 0x0f
        /*0012*/ 	.short	(.L_10 - .L_9)


	//   ....[0]....
	.align		4
.L_9:
        /*0014*/ 	.word	index@(vprintf)


	//----- nvinfo : EIATTR_MERCURY_ISA_VERSION
	.align		4
.L_10:
        /*0018*/ 	.byte	0x03, 0x5f
        /*001a*/ 	.short	0x0101


	//----- nvinfo : EIATTR_VRC_CTA_INIT_COUNT
	.align		4
        /*001c*/ 	.byte	0x02, 0x4a
	.zero		1
	.zero		1


	//----- nvinfo : EIATTR_SYSCALL_OFFSETS
	.align		4
        /*0020*/ 	.byte	0x04, 0x46
        /*0022*/ 	.short	(.L_12 - .L_11)


	//   ....[0]....
.L_11:
        /*0024*/ 	.word	0x000001a0


	//----- nvinfo : EIATTR_EXIT_INSTR_OFFSETS
	.align		4
.L_12:
        /*0028*/ 	.byte	0x04, 0x1c
        /*002a*/ 	.short	(.L_14 - .L_13)


	//   ....[0]....
.L_13:
        /*002c*/ 	.word	0x000000a0


	//   ....[1]....
        /*0030*/ 	.word	0x000001b0


	//----- nvinfo : EIATTR_CRS_STACK_SIZE
	.align		4
.L_14:
        /*0034*/ 	.byte	0x04, 0x1e
        /*0036*/ 	.short	(.L_16 - .L_15)
.L_15:
        /*0038*/ 	.word	0x00000000


	//----- nvinfo : EIATTR_SW_WAR
	.align		4
.L_16:
        /*003c*/ 	.byte	0x04, 0x36
        /*003e*/ 	.short	(.L_18 - .L_17)
.L_17:
        /*0040*/ 	.word	0x00000008
.L_18:


//--------------------- .nv.callgraph             --------------------------
	.section	.nv.callgraph,"",@"SHT_CUDA_CALLGRAPH"
	.align	4
	.sectionentsize	8
	.align		4
        /*0000*/ 	.word	0x00000000
	.align		4
        /*0004*/ 	.word	0xffffffff
	.align		4
        /*0008*/ 	.word	index@(_Z16multi_dim_kernelv)
	.align		4
        /*000c*/ 	.word	index@(vprintf)
	.align		4
        /*0010*/ 	.word	0x00000000
	.align		4
        /*0014*/ 	.word	0xfffffffe
	.align		4
        /*0018*/ 	.word	0x00000000
	.align		4
        /*001c*/ 	.word	0xfffffffd
	.align		4
        /*0020*/ 	.word	0x00000000
	.align		4
        /*0024*/ 	.word	0xfffffffc


//--------------------- .nv.constant4             --------------------------
	.section	.nv.constant4,"a",@progbits
	.align	8
	.align		8
.nv.constant4:
        /*0000*/ 	.dword	vprintf
	.align		8
        /*0008*/ 	.dword	$str


//--------------------- .text._Z16multi_dim_kernelv --------------------------
	.section	.text._Z16multi_dim_kernelv,"ax",@progbits
	.align	128
        .global         _Z16multi_dim_kernelv
        .type           _Z16multi_dim_kernelv,@function
        .size           _Z16multi_dim_kernelv,(.L_x_2 - _Z16multi_dim_kernelv)
        .other          _Z16multi_dim_kernelv,@"STO_CUDA_ENTRY STV_DEFAULT"
_Z16multi_dim_kernelv:
.text._Z16multi_dim_kernelv:
[----:B------:R-:W0:Y:S01]  /*0000*/  LDC R1, c[0x0][0x37c] ;  /* 0x0000df00ff017b82 */ /* 0x000e220000000800 */
[----:B------:R-:W1:Y:S01]  /*0010*/  S2R R0, SR_TID.X ;  /* 0x0000000000007919 */ /* 0x000e620000002100 */
[----:B------:R-:W2:Y:S01]  /*0020*/  LDCU UR4, c[0x0][0x2f8] ;  /* 0x00005f00ff0477ac */ /* 0x000ea20008000800 */
[----:B0-----:R-:W-:Y:S01]  /*0030*/  VIADD R1, R1, 0xffffffe8 ;  /* 0xffffffe801017836 */ /* 0x001fe20000000000 */
[----:B------:R-:W1:Y:S01]  /*0040*/  S2R R3, SR_TID.Y ;  /* 0x0000000000037919 */ /* 0x000e620000002200 */
[----:B------:R-:W0:Y:S01]  /*0050*/  LDCU UR5, c[0x0][0x2fc] ;  /* 0x00005f80ff0577ac */ /* 0x000e220008000800 */
[----:B------:R-:W1:Y:S02]  /*0060*/  S2R R2, SR_TID.Z ;  /* 0x0000000000027919 */ /* 0x000e640000002300 */
[----:B--2---:R-:W-:-:S05]  /*0070*/  IADD3 R6, P1, PT, R1, UR4, RZ ;  /* 0x0000000401067c10 */ /* 0x004fca000ff3e0ff */
[----:B0-----:R-:W-:Y:S01]  /*0080*/  IMAD.X R7, RZ, RZ, UR5, P1 ;  /* 0x00000005ff077e24 */ /* 0x001fe200088e06ff */
[----:B-1----:R-:W-:-:S13]  /*0090*/  LOP3.LUT P0, RZ, R2, R0, R3, 0xfe, !PT ;  /* 0x0000000002ff7212 */ /* 0x002fda000780fe03 */
[----:B------:R-:W-:Y:S05]  /*00a0*/  @P0 EXIT ;  /* 0x000000000000094d */ /* 0x000fea0003800000 */
[----:B------:R-:W0:Y:S01]  /*00b0*/  LDC R8, c[0x0][0x370] ;  /* 0x0000dc00ff087b82 */ /* 0x000e220000000800 */
[----:B------:R-:W-:Y:S01]  /*00c0*/  MOV R0, 0x0 ;  /* 0x0000000000007802 */ /* 0x000fe20000000f00 */
[----:B------:R-:W1:Y:S06]  /*00d0*/  LDCU.64 UR4, c[0x4][0x8] ;  /* 0x01000100ff0477ac */ /* 0x000e6c0008000a00 */
[----:B------:R-:W0:Y:S08]  /*00e0*/  LDC R9, c[0x0][0x374] ;  /* 0x0000dd00ff097b82 */ /* 0x000e300000000800 */
[----:B------:R-:W2:Y:S01]  /*00f0*/  LDC R10, c[0x0][0x378] ;  /* 0x0000de00ff0a7b82 */ /* 0x000ea20000000800 */
[----:B-1----:R-:W-:-:S02]  /*0100*/  IMAD.U32 R4, RZ, RZ, UR4 ;  /* 0x00000004ff047e24 */ /* 0x002fc4000f8e00ff */
[----:B------:R-:W-:-:S05]  /*0110*/  IMAD.U32 R5, RZ, RZ, UR5 ;  /* 0x00000005ff057e24 */ /* 0x000fca000f8e00ff */
[----:B------:R-:W2:Y:S08]  /*0120*/  LDC R11, c[0x0][0x360] ;  /* 0x0000d800ff0b7b82 */ /* 0x000eb00000000800 */
[----:B------:R-:W1:Y:S01]  /*0130*/  LDC R12, c[0x0][0x364] ;  /* 0x0000d900ff0c7b82 */ /* 0x000e620000000800 */
[----:B0-----:R0:W-:Y:S07]  /*0140*/  STL.64 [R1], R8 ;  /* 0x0000000801007387 */ /* 0x0011ee0000100a00 */
[----:B------:R-:W1:Y:S01]  /*0150*/  LDC R13, c[0x0][0x368] ;  /* 0x0000da00ff0d7b82 */ /* 0x000e620000000800 */
[----:B--2---:R0:W-:Y:S07]  /*0160*/  STL.64 [R1+0x8], R10 ;  /* 0x0000080a01007387 */ /* 0x0041ee0000100a00 */
[----:B------:R0:W2:Y:S01]  /*0170*/  LDC.64 R2, c[0x4][R0] ;  /* 0x0100000000027b82 */ /* 0x0000a20000000a00 */
[----:B-1----:R0:W-:Y:S02]  /*0180*/  STL.64 [R1+0x10], R12 ;  /* 0x0000100c01007387 */ /* 0x0021e40000100a00 */
[----:B------:R-:W-:-:S07]  /*0190*/  LEPC R20, `(.L_x_0) ;  /* 0x000000001014794e */ /* 0x000fce0000000000 */
[----:B0-2---:R-:W-:Y:S05]  /*01a0*/  CALL.ABS.NOINC R2 ;  /* 0x0000000002007343 */ /* 0x005fea0003c00000 */
.L_x_0:
[----:B------:R-:W-:Y:S05]  /*01b0*/  EXIT ;  /* 0x000000000000794d */ /* 0x000fea0003800000 */
.L_x_1:
[----:B------:R-:W-:-:S00]  /*01c0*/  BRA `(.L_x_1) ;  /* 0xfffffffc00fc7947 */ /* 0x000fc0000383ffff */
[----:B------:R-:W-:-:S00]  /*01d0*/  NOP ;  /* 0x0000000000007918 */ /* 0x000fc00000000000 */
        /* <DEDUP_REMOVED lines=10> */
.L_x_2:


//--------------------- .nv.global.init           --------------------------
	.section	.nv.global.init,"aw",@progbits
.nv.global.init:
	.type		$str,@object
	.size		$str,(.L_0 - $str)
$str:
        /*0000*/ 	.byte	0x54, 0x68, 0x65, 0x20, 0x76, 0x61, 0x6c, 0x75, 0x65, 0x20, 0x69, 0x73, 0x20, 0x25, 0x64, 0x20
        /*0010*/ 	.byte	0x25, 0x64, 0x20, 0x25, 0x64, 0x2c, 0x20, 0x25, 0x64, 0x20, 0x25, 0x64, 0x20, 0x25, 0x64, 0x0a
        /*0020*/ 	.byte	0x00
.L_0:


//--------------------- .nv.shared.reserved.0     --------------------------
	.section	.nv.shared.reserved.0,"aw",@nobits
	.weak		__nv_reservedSMEM_offset_0_alias
	.size		__nv_reservedSMEM_offset_0_alias, 0, 64
	.other		__nv_reservedSMEM_offset_0_alias,@"STO_CUDA_RESERVED_SHARED STV_DEFAULT"
__nv_reservedSMEM_offset_0_alias:
	.zero		0
	.zero		64


//--------------------- .nv.constant0._Z16multi_dim_kernelv --------------------------
	.section	.nv.constant0._Z16multi_dim_kernelv,"a",@progbits
	.sectionflags	@""
	.align	4
.nv.constant0._Z16multi_dim_kernelv:
	.zero		896


//--------------------- SYMBOLS --------------------------

	.type		.nv.reservedSmem.offset0,@object
	.size		.nv.reservedSmem.offset0,0x4
	.type		vprintf,@function
